	.headerflags	@"EF_CUDA_TEXMODE_UNIFIED EF_CUDA_64BIT_ADDRESS EF_CUDA_ACCELERATORS EF_CUDA_SM90 EF_CUDA_VIRTUAL_SM(EF_CUDA_SM90)"
	.elftype	@"ET_EXEC"


//--------------------- .nv.info                  --------------------------
	.section	.nv.info,"",@"SHT_CUDA_INFO"
	.align	4


	//----- nvinfo : EIATTR_REGCOUNT
	.align		4
        /*0000*/ 	.byte	0x04, 0x2f
        /*0002*/ 	.short	(.L_3 - .L_2)
	.align		4
.L_2:
        /*0004*/ 	.word	index@(triton_poi_fused__native_batch_norm_legit_no_training_25)
        /*0008*/ 	.word	0x0000001e


	//----- nvinfo : EIATTR_MIN_STACK_SIZE
	.align		4
.L_3:
        /*000c*/ 	.byte	0x04, 0x12
        /*000e*/ 	.short	(.L_5 - .L_4)
	.align		4
.L_4:
        /*0010*/ 	.word	index@(triton_poi_fused__native_batch_norm_legit_no_training_25)
        /*0014*/ 	.word	0x00000000


	//----- nvinfo : EIATTR_FRAME_SIZE
	.align		4
.L_5:
        /*0018*/ 	.byte	0x04, 0x11
        /*001a*/ 	.short	(.L_7 - .L_6)
	.align		4
.L_6:
        /*001c*/ 	.word	index@(triton_poi_fused__native_batch_norm_legit_no_training_25)
        /*0020*/ 	.word	0x00000000


	//----- nvinfo : EIATTR_MIN_STACK_SIZE
	.align		4
.L_7:
        /*0024*/ 	.byte	0x04, 0x12
        /*0026*/ 	.short	(.L_9 - .L_8)
	.align		4
.L_8:
        /*0028*/ 	.word	index@(triton_poi_fused__native_batch_norm_legit_no_training_25)
        /*002c*/ 	.word	0x00000000
.L_9:


//--------------------- .nv.info.triton_poi_fused__native_batch_norm_legit_no_training_25 --------------------------
	.section	.nv.info.triton_poi_fused__native_batch_norm_legit_no_training_25,"",@"SHT_CUDA_INFO"
	.sectionflags	@""
	.align	4


	//----- nvinfo : EIATTR_CUDA_API_VERSION
	.align		4
        /*0000*/ 	.byte	0x04, 0x37
        /*0002*/ 	.short	(.L_11 - .L_10)
.L_10:
        /*0004*/ 	.word	0x0000007c


	//----- nvinfo : EIATTR_KPARAM_INFO
	.align		4
.L_11:
        /*0008*/ 	.byte	0x04, 0x17
        /*000a*/ 	.short	(.L_13 - .L_12)
.L_12:
        /*000c*/ 	.word	0x00000000
        /*0010*/ 	.short	0x0006
        /*0012*/ 	.short	0x0030
        /*0014*/ 	.byte	0x00, 0xf0, 0x11, 0x00


	//----- nvinfo : EIATTR_KPARAM_INFO
	.align		4
.L_13:
        /*0018*/ 	.byte	0x04, 0x17
        /*001a*/ 	.short	(.L_15 - .L_14)
.L_14:
        /*001c*/ 	.word	0x00000000
        /*0020*/ 	.short	0x0005
        /*0022*/ 	.short	0x0028
        /*0024*/ 	.byte	0x00, 0xf4, 0x21, 0x00


	//----- nvinfo : EIATTR_KPARAM_INFO
	.align		4
.L_15:
        /*0028*/ 	.byte	0x04, 0x17
        /*002a*/ 	.short	(.L_17 - .L_16)
.L_16:
        /*002c*/ 	.word	0x00000000
        /*0030*/ 	.short	0x0004
        /*0032*/ 	.short	0x0020
        /*0034*/ 	.byte	0x00, 0xf4, 0x21, 0x00


	//----- nvinfo : EIATTR_KPARAM_INFO
	.align		4
.L_17:
        /*0038*/ 	.byte	0x04, 0x17
        /*003a*/ 	.short	(.L_19 - .L_18)
.L_18:
        /*003c*/ 	.word	0x00000000
        /*0040*/ 	.short	0x0003
        /*0042*/ 	.short	0x0018
        /*0044*/ 	.byte	0x00, 0xf4, 0x21, 0x00


	//----- nvinfo : EIATTR_KPARAM_INFO
	.align		4
.L_19:
        /*0048*/ 	.byte	0x04, 0x17
        /*004a*/ 	.short	(.L_21 - .L_20)
.L_20:
        /*004c*/ 	.word	0x00000000
        /*0050*/ 	.short	0x0002
        /*0052*/ 	.short	0x0010
        /*0054*/ 	.byte	0x00, 0xf4, 0x21, 0x00


	//----- nvinfo : EIATTR_KPARAM_INFO
	.align		4
.L_21:
        /*0058*/ 	.byte	0x04, 0x17
        /*005a*/ 	.short	(.L_23 - .L_22)
.L_22:
        /*005c*/ 	.word	0x00000000
        /*0060*/ 	.short	0x0001
        /*0062*/ 	.short	0x0008
        /*0064*/ 	.byte	0x00, 0xf4, 0x21, 0x00


	//----- nvinfo : EIATTR_KPARAM_INFO
	.align		4
.L_23:
        /*0068*/ 	.byte	0x04, 0x17
        /*006a*/ 	.short	(.L_25 - .L_24)
.L_24:
        /*006c*/ 	.word	0x00000000
        /*0070*/ 	.short	0x0000
        /*0072*/ 	.short	0x0000
        /*0074*/ 	.byte	0x00, 0xf4, 0x21, 0x00


	//----- nvinfo : EIATTR_SPARSE_MMA_MASK
	.align		4
.L_25:
        /*0078*/ 	.byte	0x03, 0x50
        /*007a*/ 	.short	0x0000


	//----- nvinfo : EIATTR_MAXREG_COUNT
	.align		4
        /*007c*/ 	.byte	0x03, 0x1b
        /*007e*/ 	.short	0x00ff


	//----- nvinfo : EIATTR_EXIT_INSTR_OFFSETS
	.align		4
        /*0080*/ 	.byte	0x04, 0x1c
        /*0082*/ 	.short	(.L_27 - .L_26)


	//   ....[0]....
.L_26:
        /*0084*/ 	.word	0x00000520


	//----- nvinfo : EIATTR_REQNTID
	.align		4
.L_27:
        /*0088*/ 	.byte	0x04, 0x10
        /*008a*/ 	.short	(.L_29 - .L_28)
.L_28:
        /*008c*/ 	.word	0x00000080
        /*0090*/ 	.word	0x00000001
        /*0094*/ 	.word	0x00000001


	//----- nvinfo : EIATTR_CBANK_PARAM_SIZE
	.align		4
.L_29:
        /*0098*/ 	.byte	0x03, 0x19
        /*009a*/ 	.short	0x0034


	//----- nvinfo : EIATTR_PARAM_CBANK
	.align		4
        /*009c*/ 	.byte	0x04, 0x0a
        /*009e*/ 	.short	(.L_31 - .L_30)
	.align		4
.L_30:
        /*00a0*/ 	.word	index@(.nv.constant0.triton_poi_fused__native_batch_norm_legit_no_training_25)
        /*00a4*/ 	.short	0x0210
        /*00a6*/ 	.short	0x0034


	//----- nvinfo : EIATTR_SW_WAR
	.align		4
.L_31:
        /*00a8*/ 	.byte	0x04, 0x36
        /*00aa*/ 	.short	(.L_33 - .L_32)
.L_32:
        /*00ac*/ 	.word	0x00000008
.L_33:


//--------------------- .nv.callgraph             --------------------------
	.section	.nv.callgraph,"",@"SHT_CUDA_CALLGRAPH"
	.align	4
	.sectionentsize	8
	.align		4
        /*0000*/ 	.word	0x00000000
	.align		4
        /*0004*/ 	.word	0xffffffff
	.align		4
        /*0008*/ 	.word	0x00000000
	.align		4
        /*000c*/ 	.word	0xfffffffe
	.align		4
        /*0010*/ 	.word	0x00000000
	.align		4
        /*0014*/ 	.word	0xfffffffd
	.align		4
        /*0018*/ 	.word	0x00000000
	.align		4
        /*001c*/ 	.word	0xfffffffc


//--------------------- .nv.constant4             --------------------------
	.section	.nv.constant4,"a",@progbits
	.align	8
	.align		8
.nv.constant4:
        /*0000*/ 	.dword	_$_str
	.align		8
        /*0008*/ 	.dword	_$_str_$_2


//--------------------- .text.triton_poi_fused__native_batch_norm_legit_no_training_25 --------------------------
	.section	.text.triton_poi_fused__native_batch_norm_legit_no_training_25,"ax",@progbits
	.align	128
        .global         triton_poi_fused__native_batch_norm_legit_no_training_25
        .type           triton_poi_fused__native_batch_norm_legit_no_training_25,@function
        .size           triton_poi_fused__native_batch_norm_legit_no_training_25,(.L_x_1 - triton_poi_fused__native_batch_norm_legit_no_training_25)
        .other          triton_poi_fused__native_batch_norm_legit_no_training_25,@"STO_CUDA_ENTRY STV_DEFAULT"
triton_poi_fused__native_batch_norm_legit_no_training_25:
.text.triton_poi_fused__native_batch_norm_legit_no_training_25:
[----:B------:R-:W-:Y:S01]  /*0000*/  LDC R1, c[0x0][0x28] ;  /* 0x00000a00ff017b82 */ /* 0x000fe20000000800 */
[----:B------:R-:W1:Y:S07]  /*0010*/  S2R R0, SR_TID.X ;  /* 0x0000000000007919 */ /* 0x000e6e0000002100 */
[----:B------:R-:W2:Y:S01]  /*0020*/  LDC.64 R20, c[0x0][0x220] ;  /* 0x00008800ff147b82 */ /* 0x000ea20000000a00 */
[----:B------:R-:W-:Y:S01]  /*0030*/  ULDC.64 UR4, c[0x0][0x208] ;  /* 0x0000820000047ab9 */ /* 0x000fe20000000a00 */
[----:B------:R-:W3:Y:S06]  /*0040*/  S2R R3, SR_CTAID.X ;  /* 0x0000000000037919 */ /* 0x000eec0000002500 */
[----:B------:R-:W4:Y:S08]  /*0050*/  LDC.64 R12, c[0x0][0x210] ;  /* 0x00008400ff0c7b82 */ /* 0x000f300000000a00 */
[----:B------:R-:W5:Y:S08]  /*0060*/  LDC.64 R16, c[0x0][0x218] ;  /* 0x00008600ff107b82 */ /* 0x000f700000000a00 */
[----:B------:R-:W5:Y:S01]  /*0070*/  LDC.64 R8, c[0x0][0x228] ;  /* 0x00008a00ff087b82 */ /* 0x000f620000000a00 */
[----:B-1----:R-:W-:-:S07]  /*0080*/  SHF.L.U32 R0, R0, 0x2, RZ ;  /* 0x0000000200007819 */ /* 0x002fce00000006ff */
[----:B------:R-:W1:Y:S01]  /*0090*/  LDC.64 R4, c[0x0][0x230] ;  /* 0x00008c00ff047b82 */ /* 0x000e620000000a00 */
[----:B------:R-:W-:-:S04]  /*00a0*/  LOP3.LUT R0, R0, 0x1fc, RZ, 0xc0, !PT ;  /* 0x000001fc00007812 */ /* 0x000fc800078ec0ff */
[----:B---3--:R-:W-:-:S05]  /*00b0*/  LEA R0, R3, R0, 0x9 ;  /* 0x0000000003007211 */ /* 0x008fca00078e48ff */
[----:B------:R-:W-:-:S05]  /*00c0*/  IMAD.HI R2, R0, 0x2aaaaaab, RZ ;  /* 0x2aaaaaab00027827 */ /* 0x000fca00078e02ff */
[----:B------:R-:W-:-:S04]  /*00d0*/  SHF.R.U32.HI R3, RZ, 0x1f, R2 ;  /* 0x0000001fff037819 */ /* 0x000fc80000011602 */
[----:B------:R-:W-:-:S05]  /*00e0*/  LEA.HI R3, R2, R3, RZ, 0x19 ;  /* 0x0000000302037211 */ /* 0x000fca00078fc8ff */
[----:B------:R-:W-:-:S04]  /*00f0*/  IMAD R2, R3, -0x300, R0 ;  /* 0xfffffd0003027824 */ /* 0x000fc800078e0200 */
[----:B--2---:R-:W-:-:S06]  /*0100*/  IMAD.WIDE R20, R2, 0x4, R20 ;  /* 0x0000000402147825 */ /* 0x004fcc00078e0214 */
[----:B------:R-:W2:Y:S01]  /*0110*/  LDG.E.EL.128 R20, desc[UR4][R20.64] ;  /* 0x0000000414147981 */ /* 0x000ea2000c2e1d00 */
[----:B----4-:R-:W-:-:S04]  /*0120*/  IMAD.WIDE R12, R0, 0x4, R12 ;  /* 0x00000004000c7825 */ /* 0x010fc800078e020c */
[C---:B-----5:R-:W-:Y:S02]  /*0130*/  IMAD.WIDE R16, R2.reuse, 0x4, R16 ;  /* 0x0000000402107825 */ /* 0x060fe400078e0210 */
[----:B------:R-:W3:Y:S04]  /*0140*/  LDG.E.128 R12, desc[UR4][R12.64] ;  /* 0x000000040c0c7981 */ /* 0x000ee8000c1e1d00 */
[----:B------:R-:W3:Y:S01]  /*0150*/  LDG.E.EL.128 R16, desc[UR4][R16.64] ;  /* 0x0000000410107981 */ /* 0x000ee2000c2e1d00 */
[----:B0-----:R-:W-:-:S04]  /*0160*/  IMAD.WIDE R8, R2, 0x4, R8 ;  /* 0x0000000402087825 */ /* 0x001fc800078e0208 */
[----:B-1----:R-:W-:Y:S02]  /*0170*/  IMAD.WIDE R4, R2, 0x4, R4 ;  /* 0x0000000402047825 */ /* 0x002fe400078e0204 */
[----:B------:R-:W4:Y:S01]  /*0180*/  LDG.E.EL.128 R8, desc[UR4][R8.64] ;  /* 0x0000000408087981 */ /* 0x000f22000c2e1d00 */
[----:B------:R-:W0:Y:S03]  /*0190*/  LDC.64 R2, c[0x0][0x238] ;  /* 0x00008e00ff027b82 */ /* 0x000e260000000a00 */
[----:B------:R-:W4:Y:S01]  /*01a0*/  LDG.E.EL.128 R4, desc[UR4][R4.64] ;  /* 0x0000000404047981 */ /* 0x000f22000c2e1d00 */
[----:B0-----:R-:W-:-:S04]  /*01b0*/  IMAD.WIDE R2, R0, 0x4, R2 ;  /* 0x0000000400027825 */ /* 0x001fc800078e0202 */
[----:B--2---:R-:W-:Y:S01]  /*01c0*/  FADD R20, R20, 9.9999997473787516356e-06 ;  /* 0x3727c5ac14147421 */ /* 0x004fe20000000000 */
[----:B------:R-:W-:Y:S01]  /*01d0*/  FADD R22, R22, 9.9999997473787516356e-06 ;  /* 0x3727c5ac16167421 */ /* 0x000fe20000000000 */
[----:B------:R-:W-:Y:S01]  /*01e0*/  FADD R23, R23, 9.9999997473787516356e-06 ;  /* 0x3727c5ac17177421 */ /* 0x000fe20000000000 */
[----:B------:R-:W-:Y:S01]  /*01f0*/  FADD R21, R21, 9.9999997473787516356e-06 ;  /* 0x3727c5ac15157421 */ /* 0x000fe20000000000 */
[----:B------:R0:W1:Y:S01]  /*0200*/  MUFU.SQRT R26, R20 ;  /* 0x00000014001a7308 */ /* 0x0000620000002000 */
[----:B---3--:R-:W-:-:S07]  /*0210*/  FADD R14, R14, -R18 ;  /* 0x800000120e0e7221 */ /* 0x008fce0000000000 */
[----:B------:R-:W2:Y:S01]  /*0220*/  MUFU.SQRT R24, R22 ;  /* 0x0000001600187308 */ /* 0x000ea20000002000 */
[----:B0-----:R-:W-:Y:S01]  /*0230*/  HFMA2.MMA R20, -RZ, RZ, 1.625, 0 ;  /* 0x3e800000ff147435 */ /* 0x001fe200000001ff */
[----:B------:R-:W-:Y:S01]  /*0240*/  FADD R13, R13, -R17 ;  /* 0x800000110d0d7221 */ /* 0x000fe20000000000 */
[----:B------:R-:W-:Y:S01]  /*0250*/  FADD R15, R15, -R19 ;  /* 0x800000130f0f7221 */ /* 0x000fe20000000000 */
[----:B------:R-:W-:Y:S01]  /*0260*/  FADD R12, R12, -R16 ;  /* 0x800000100c0c7221 */ /* 0x000fe20000000000 */
[----:B-1----:R-:W-:-:S03]  /*0270*/  FSETP.GT.AND P6, PT, R26, 8.50705917302346158658e+37, PT ;  /* 0x7e8000001a00780b */ /* 0x002fc60003fc4000 */
[----:B------:R-:W0:Y:S01]  /*0280*/  MUFU.SQRT R25, R23 ;  /* 0x0000001700197308 */ /* 0x000e220000002000 */
[----:B------:R-:W-:Y:S02]  /*0290*/  FSETP.GEU.AND P2, PT, R26, 1.175494350822287508e-38, PT ;  /* 0x008000001a00780b */ /* 0x000fe40003f4e000 */
[----:B--2---:R-:W-:-:S05]  /*02a0*/  FSETP.GT.AND P4, PT, R24, 8.50705917302346158658e+37, PT ;  /* 0x7e8000001800780b */ /* 0x004fca0003f84000 */
[----:B------:R1:W2:Y:S01]  /*02b0*/  MUFU.SQRT R27, R21 ;  /* 0x00000015001b7308 */ /* 0x0002a20000002000 */
[----:B------:R-:W-:Y:S02]  /*02c0*/  FSETP.GEU.AND P0, PT, R24, 1.175494350822287508e-38, PT ;  /* 0x008000001800780b */ /* 0x000fe40003f0e000 */
[----:B------:R-:W-:Y:S01]  /*02d0*/  FSEL R17, R20, 1, P4 ;  /* 0x3f80000014117808 */ /* 0x000fe20002000000 */
[----:B------:R-:W-:Y:S01]  /*02e0*/  @P6 FMUL R26, R26, 0.25 ;  /* 0x3e8000001a1a6820 */ /* 0x000fe20000400000 */
[----:B0-----:R-:W-:-:S03]  /*02f0*/  FSETP.GT.AND P3, PT, R25, 8.50705917302346158658e+37, PT ;  /* 0x7e8000001900780b */ /* 0x001fc60003f64000 */
[----:B------:R-:W-:Y:S01]  /*0300*/  @!P2 FMUL R26, R26, 16777216 ;  /* 0x4b8000001a1aa820 */ /* 0x000fe20000400000 */
[----:B-1----:R-:W-:Y:S02]  /*0310*/  FSEL R21, R20, 1, P6 ;  /* 0x3f80000014157808 */ /* 0x002fe40003000000 */
[----:B------:R-:W-:Y:S01]  /*0320*/  FSETP.GEU.AND P6, PT, R25, 1.175494350822287508e-38, PT ;  /* 0x008000001900780b */ /* 0x000fe20003fce000 */
[----:B------:R-:W-:Y:S01]  /*0330*/  @P4 FMUL R24, R24, 0.25 ;  /* 0x3e80000018184820 */ /* 0x000fe20000400000 */
[----:B------:R-:W0:Y:S01]  /*0340*/  MUFU.RCP R22, R26 ;  /* 0x0000001a00167308 */ /* 0x000e220000001000 */
[----:B------:R-:W-:Y:S01]  /*0350*/  @!P2 FMUL R21, R21, 16777216 ;  /* 0x4b8000001515a820 */ /* 0x000fe20000400000 */
[C---:B--2---:R-:W-:Y:S01]  /*0360*/  FSETP.GT.AND P5, PT, R27.reuse, 8.50705917302346158658e+37, PT ;  /* 0x7e8000001b00780b */ /* 0x044fe20003fa4000 */
[----:B------:R-:W-:Y:S01]  /*0370*/  @!P0 FMUL R24, R24, 16777216 ;  /* 0x4b80000018188820 */ /* 0x000fe20000400000 */
[----:B------:R-:W-:Y:S01]  /*0380*/  FSETP.GEU.AND P1, PT, R27, 1.175494350822287508e-38, PT ;  /* 0x008000001b00780b */ /* 0x000fe20003f2e000 */
[----:B------:R-:W-:Y:S01]  /*0390*/  @!P0 FMUL R17, R17, 16777216 ;  /* 0x4b80000011118820 */ /* 0x000fe20000400000 */
[C---:B------:R-:W-:Y:S01]  /*03a0*/  FSEL R18, R20.reuse, 1, P5 ;  /* 0x3f80000014127808 */ /* 0x040fe20002800000 */
[----:B------:R-:W-:Y:S01]  /*03b0*/  @P3 FMUL R25, R25, 0.25 ;  /* 0x3e80000019193820 */ /* 0x000fe20000400000 */
[----:B------:R-:W-:Y:S01]  /*03c0*/  FSEL R20, R20, 1, P3 ;  /* 0x3f80000014147808 */ /* 0x000fe20001800000 */
[----:B------:R-:W1:Y:S02]  /*03d0*/  MUFU.RCP R24, R24 ;  /* 0x0000001800187308 */ /* 0x000e640000001000 */
[----:B------:R-:W-:-:S02]  /*03e0*/  @!P6 FMUL R25, R25, 16777216 ;  /* 0x4b8000001919e820 */ /* 0x000fc40000400000 */
[----:B------:R-:W-:Y:S02]  /*03f0*/  @!P6 FMUL R20, R20, 16777216 ;  /* 0x4b8000001414e820 */ /* 0x000fe40000400000 */
[----:B------:R-:W-:Y:S01]  /*0400*/  @P5 FMUL R27, R27, 0.25 ;  /* 0x3e8000001b1b5820 */ /* 0x000fe20000400000 */
[----:B0-----:R-:W-:Y:S01]  /*0410*/  FMUL R21, R22, R21 ;  /* 0x0000001516157220 */ /* 0x001fe20000400000 */
[----:B------:R-:W0:Y:S01]  /*0420*/  MUFU.RCP R25, R25 ;  /* 0x0000001900197308 */ /* 0x000e220000001000 */
[----:B------:R-:W-:Y:S01]  /*0430*/  @!P1 FMUL R18, R18, 16777216 ;  /* 0x4b80000012129820 */ /* 0x000fe20000400000 */
[----:B------:R-:W-:Y:S01]  /*0440*/  @!P1 FMUL R27, R27, 16777216 ;  /* 0x4b8000001b1b9820 */ /* 0x000fe20000400000 */
[----:B------:R-:W-:Y:S01]  /*0450*/  FMUL R21, R12, R21 ;  /* 0x000000150c157220 */ /* 0x000fe20000400000 */
[----:B-1----:R-:W-:-:S04]  /*0460*/  FMUL R17, R24, R17 ;  /* 0x0000001118117220 */ /* 0x002fc80000400000 */
[----:B------:R-:W1:Y:S01]  /*0470*/  MUFU.RCP R23, R27 ;  /* 0x0000001b00177308 */ /* 0x000e620000001000 */
[----:B----4-:R-:W-:Y:S01]  /*0480*/  FFMA R4, R8, R21, R4 ;  /* 0x0000001508047223 */ /* 0x010fe20000000004 */
[----:B------:R-:W-:Y:S01]  /*0490*/  FMUL R17, R14, R17 ;  /* 0x000000110e117220 */ /* 0x000fe20000400000 */
[----:B0-----:R-:W-:-:S03]  /*04a0*/  FMUL R20, R25, R20 ;  /* 0x0000001419147220 */ /* 0x001fc60000400000 */
[----:B------:R-:W-:Y:S01]  /*04b0*/  FFMA R6, R10, R17, R6 ;  /* 0x000000110a067223 */ /* 0x000fe20000000006 */
[----:B------:R-:W-:Y:S01]  /*04c0*/  FMUL R20, R15, R20 ;  /* 0x000000140f147220 */ /* 0x000fe20000400000 */
[----:B-1----:R-:W-:-:S03]  /*04d0*/  FMUL R18, R23, R18 ;  /* 0x0000001217127220 */ /* 0x002fc60000400000 */
[----:B------:R-:W-:Y:S01]  /*04e0*/  FFMA R7, R11, R20, R7 ;  /* 0x000000140b077223 */ /* 0x000fe20000000007 */
[----:B------:R-:W-:-:S04]  /*04f0*/  FMUL R18, R13, R18 ;  /* 0x000000120d127220 */ /* 0x000fc80000400000 */
[----:B------:R-:W-:-:S05]  /*0500*/  FFMA R5, R9, R18, R5 ;  /* 0x0000001209057223 */ /* 0x000fca0000000005 */
[----:B------:R-:W-:Y:S01]  /*0510*/  STG.E.128 desc[UR4][R2.64], R4 ;  /* 0x0000000402007986 */ /* 0x000fe2000c101d04 */
[----:B------:R-:W-:Y:S05]  /*0520*/  EXIT ;  /* 0x000000000000794d */ /* 0x000fea0003800000 */
.L_x_0:
[----:B------:R-:W-:-:S00]  /*0530*/  BRA `(.L_x_0) ;  /* 0xfffffffc00fc7947 */ /* 0x000fc0000383ffff */
[----:B------:R-:W-:-:S00]  /*0540*/  NOP ;  /* 0x0000000000007918 */ /* 0x000fc00000000000 */
        /* <DEDUP_REMOVED lines=11> */
.L_x_1:


//--------------------- .nv.global.init           --------------------------
	.section	.nv.global.init,"aw",@progbits
.nv.global.init:
	.type		_$_str,@object
	.size		_$_str,(_$_str_$_2 - _$_str)
_$_str:
        /*0000*/ 	.byte	0x5f, 0x5f, 0x43, 0x55, 0x44, 0x41, 0x5f, 0x46, 0x54, 0x5a, 0x00
	.type		_$_str_$_2,@object
	.size		_$_str_$_2,(.L_1 - _$_str_$_2)
_$_str_$_2:
        /*000b*/ 	.byte	0x5f, 0x5f, 0x43, 0x55, 0x44, 0x41, 0x5f, 0x50, 0x52, 0x45, 0x43, 0x5f, 0x53, 0x51, 0x52, 0x54
        /*001b*/ 	.byte	0x00
.L_1:


//--------------------- .nv.constant0.triton_poi_fused__native_batch_norm_legit_no_training_25 --------------------------
	.section	.nv.constant0.triton_poi_fused__native_batch_norm_legit_no_training_25,"a",@progbits
	.sectionflags	@""
	.align	4
.nv.constant0.triton_poi_fused__native_batch_norm_legit_no_training_25:
	.zero		580
